	.headerflags	@"EF_CUDA_TEXMODE_UNIFIED EF_CUDA_64BIT_ADDRESS EF_CUDA_ACCELERATORS EF_CUDA_SM90 EF_CUDA_VIRTUAL_SM(EF_CUDA_SM90)"
	.elftype	@"ET_EXEC"


//--------------------- .nv.info                  --------------------------
	.section	.nv.info,"",@"SHT_CUDA_INFO"
	.align	4


	//----- nvinfo : EIATTR_REGCOUNT
	.align		4
        /*0000*/ 	.byte	0x04, 0x2f
        /*0002*/ 	.short	(.L_5 - .L_4)
	.align		4
.L_4:
        /*0004*/ 	.word	index@(triton_red_fused__to_copy_add_embedding_mean_mul_pow_rsqrt_0)
        /*0008*/ 	.word	0x00000018


	//----- nvinfo : EIATTR_MIN_STACK_SIZE
	.align		4
.L_5:
        /*000c*/ 	.byte	0x04, 0x12
        /*000e*/ 	.short	(.L_7 - .L_6)
	.align		4
.L_6:
        /*0010*/ 	.word	index@(triton_red_fused__to_copy_add_embedding_mean_mul_pow_rsqrt_0)
        /*0014*/ 	.word	0x00000000


	//----- nvinfo : EIATTR_FRAME_SIZE
	.align		4
.L_7:
        /*0018*/ 	.byte	0x04, 0x11
        /*001a*/ 	.short	(.L_9 - .L_8)
	.align		4
.L_8:
        /*001c*/ 	.word	index@(triton_red_fused__to_copy_add_embedding_mean_mul_pow_rsqrt_0)
        /*0020*/ 	.word	0x00000000


	//----- nvinfo : EIATTR_MIN_STACK_SIZE
	.align		4
.L_9:
        /*0024*/ 	.byte	0x04, 0x12
        /*0026*/ 	.short	(.L_11 - .L_10)
	.align		4
.L_10:
        /*0028*/ 	.word	index@(triton_red_fused__to_copy_add_embedding_mean_mul_pow_rsqrt_0)
        /*002c*/ 	.word	0x00000000
.L_11:


//--------------------- .nv.info.triton_red_fused__to_copy_add_embedding_mean_mul_pow_rsqrt_0 --------------------------
	.section	.nv.info.triton_red_fused__to_copy_add_embedding_mean_mul_pow_rsqrt_0,"",@"SHT_CUDA_INFO"
	.sectionflags	@""
	.align	4


	//----- nvinfo : EIATTR_CUDA_API_VERSION
	.align		4
        /*0000*/ 	.byte	0x04, 0x37
        /*0002*/ 	.short	(.L_13 - .L_12)
.L_12:
        /*0004*/ 	.word	0x0000007c


	//----- nvinfo : EIATTR_KPARAM_INFO
	.align		4
.L_13:
        /*0008*/ 	.byte	0x04, 0x17
        /*000a*/ 	.short	(.L_15 - .L_14)
.L_14:
        /*000c*/ 	.word	0x00000000
        /*0010*/ 	.short	0x0008
        /*0012*/ 	.short	0x0038
        /*0014*/ 	.byte	0x00, 0xf4, 0x21, 0x00


	//----- nvinfo : EIATTR_KPARAM_INFO
	.align		4
.L_15:
        /*0018*/ 	.byte	0x04, 0x17
        /*001a*/ 	.short	(.L_17 - .L_16)
.L_16:
        /*001c*/ 	.word	0x00000000
        /*0020*/ 	.short	0x0007
        /*0022*/ 	.short	0x0034
        /*0024*/ 	.byte	0x00, 0xf0, 0x11, 0x00


	//----- nvinfo : EIATTR_KPARAM_INFO
	.align		4
.L_17:
        /*0028*/ 	.byte	0x04, 0x17
        /*002a*/ 	.short	(.L_19 - .L_18)
.L_18:
        /*002c*/ 	.word	0x00000000
        /*0030*/ 	.short	0x0006
        /*0032*/ 	.short	0x0030
        /*0034*/ 	.byte	0x00, 0xf0, 0x11, 0x00


	//----- nvinfo : EIATTR_KPARAM_INFO
	.align		4
.L_19:
        /*0038*/ 	.byte	0x04, 0x17
        /*003a*/ 	.short	(.L_21 - .L_20)
.L_20:
        /*003c*/ 	.word	0x00000000
        /*0040*/ 	.short	0x0005
        /*0042*/ 	.short	0x0028
        /*0044*/ 	.byte	0x00, 0xf4, 0x21, 0x00


	//----- nvinfo : EIATTR_KPARAM_INFO
	.align		4
.L_21:
        /*0048*/ 	.byte	0x04, 0x17
        /*004a*/ 	.short	(.L_23 - .L_22)
.L_22:
        /*004c*/ 	.word	0x00000000
        /*0050*/ 	.short	0x0004
        /*0052*/ 	.short	0x0020
        /*0054*/ 	.byte	0x00, 0xf4, 0x21, 0x00


	//----- nvinfo : EIATTR_KPARAM_INFO
	.align		4
.L_23:
        /*0058*/ 	.byte	0x04, 0x17
        /*005a*/ 	.short	(.L_25 - .L_24)
.L_24:
        /*005c*/ 	.word	0x00000000
        /*0060*/ 	.short	0x0003
        /*0062*/ 	.short	0x0018
        /*0064*/ 	.byte	0x00, 0xf4, 0x21, 0x00


	//----- nvinfo : EIATTR_KPARAM_INFO
	.align		4
.L_25:
        /*0068*/ 	.byte	0x04, 0x17
        /*006a*/ 	.short	(.L_27 - .L_26)
.L_26:
        /*006c*/ 	.word	0x00000000
        /*0070*/ 	.short	0x0002
        /*0072*/ 	.short	0x0010
        /*0074*/ 	.byte	0x00, 0xf4, 0x21, 0x00


	//----- nvinfo : EIATTR_KPARAM_INFO
	.align		4
.L_27:
        /*0078*/ 	.byte	0x04, 0x17
        /*007a*/ 	.short	(.L_29 - .L_28)
.L_28:
        /*007c*/ 	.word	0x00000000
        /*0080*/ 	.short	0x0001
        /*0082*/ 	.short	0x0008
        /*0084*/ 	.byte	0x00, 0xf4, 0x21, 0x00


	//----- nvinfo : EIATTR_KPARAM_INFO
	.align		4
.L_29:
        /*0088*/ 	.byte	0x04, 0x17
        /*008a*/ 	.short	(.L_31 - .L_30)
.L_30:
        /*008c*/ 	.word	0x00000000
        /*0090*/ 	.short	0x0000
        /*0092*/ 	.short	0x0000
        /*0094*/ 	.byte	0x00, 0xf4, 0x21, 0x00


	//----- nvinfo : EIATTR_SPARSE_MMA_MASK
	.align		4
.L_31:
        /*0098*/ 	.byte	0x03, 0x50
        /*009a*/ 	.short	0x0000


	//----- nvinfo : EIATTR_MAXREG_COUNT
	.align		4
        /*009c*/ 	.byte	0x03, 0x1b
        /*009e*/ 	.short	0x0080


	//----- nvinfo : EIATTR_EXTERNS
	.align		4
        /*00a0*/ 	.byte	0x04, 0x0f
        /*00a2*/ 	.short	(.L_33 - .L_32)


	//   ....[0]....
	.align		4
.L_32:
        /*00a4*/ 	.word	index@(__assertfail)


	//----- nvinfo : EIATTR_COOP_GROUP_MASK_REGIDS
	.align		4
.L_33:
        /*00a8*/ 	.byte	0x04, 0x29
        /*00aa*/ 	.short	(.L_35 - .L_34)


	//   ....[0]....
.L_34:
        /*00ac*/ 	.word	0xffffffff


	//   ....[1]....
        /*00b0*/ 	.word	0xffffffff


	//   ....[2]....
        /*00b4*/ 	.word	0xffffffff


	//   ....[3]....
        /*00b8*/ 	.word	0xffffffff


	//   ....[4]....
        /*00bc*/ 	.word	0xffffffff


	//   ....[5]....
        /*00c0*/ 	.word	0xffffffff


	//   ....[6]....
        /*00c4*/ 	.word	0xffffffff


	//   ....[7]....
        /*00c8*/ 	.word	0xffffffff


	//   ....[8]....
        /*00cc*/ 	.word	0xffffffff


	//----- nvinfo : EIATTR_COOP_GROUP_INSTR_OFFSETS
	.align		4
.L_35:
        /*00d0*/ 	.byte	0x04, 0x28
        /*00d2*/ 	.short	(.L_37 - .L_36)


	//   ....[0]....
.L_36:
        /*00d4*/ 	.word	0x00000470


	//   ....[1]....
        /*00d8*/ 	.word	0x00000490


	//   ....[2]....
        /*00dc*/ 	.word	0x000004c0


	//   ....[3]....
        /*00e0*/ 	.word	0x000004f0


	//   ....[4]....
        /*00e4*/ 	.word	0x00000510


	//   ....[5]....
        /*00e8*/ 	.word	0x00000590


	//   ....[6]....
        /*00ec*/ 	.word	0x000005b0


	//   ....[7]....
        /*00f0*/ 	.word	0x000005e0


	//   ....[8]....
        /*00f4*/ 	.word	0x00000610


	//----- nvinfo : EIATTR_SYSCALL_OFFSETS
	.align		4
.L_37:
        /*00f8*/ 	.byte	0x04, 0x46
        /*00fa*/ 	.short	(.L_39 - .L_38)


	//   ....[0]....
.L_38:
        /*00fc*/ 	.word	0x00000ae0


	//----- nvinfo : EIATTR_EXIT_INSTR_OFFSETS
	.align		4
.L_39:
        /*0100*/ 	.byte	0x04, 0x1c
        /*0102*/ 	.short	(.L_41 - .L_40)


	//   ....[0]....
.L_40:
        /*0104*/ 	.word	0x000009c0


	//   ....[1]....
        /*0108*/ 	.word	0x000009e0


	//----- nvinfo : EIATTR_REQNTID
	.align		4
.L_41:
        /*010c*/ 	.byte	0x04, 0x10
        /*010e*/ 	.short	(.L_43 - .L_42)
.L_42:
        /*0110*/ 	.word	0x00000200
        /*0114*/ 	.word	0x00000001
        /*0118*/ 	.word	0x00000001


	//----- nvinfo : EIATTR_CBANK_PARAM_SIZE
	.align		4
.L_43:
        /*011c*/ 	.byte	0x03, 0x19
        /*011e*/ 	.short	0x0040


	//----- nvinfo : EIATTR_PARAM_CBANK
	.align		4
        /*0120*/ 	.byte	0x04, 0x0a
        /*0122*/ 	.short	(.L_45 - .L_44)
	.align		4
.L_44:
        /*0124*/ 	.word	index@(.nv.constant0.triton_red_fused__to_copy_add_embedding_mean_mul_pow_rsqrt_0)
        /*0128*/ 	.short	0x0210
        /*012a*/ 	.short	0x0040


	//----- nvinfo : EIATTR_SW_WAR
	.align		4
.L_45:
        /*012c*/ 	.byte	0x04, 0x36
        /*012e*/ 	.short	(.L_47 - .L_46)
.L_46:
        /*0130*/ 	.word	0x00000008
.L_47:


//--------------------- .nv.callgraph             --------------------------
	.section	.nv.callgraph,"",@"SHT_CUDA_CALLGRAPH"
	.align	4
	.sectionentsize	8
	.align		4
        /*0000*/ 	.word	0x00000000
	.align		4
        /*0004*/ 	.word	0xffffffff
	.align		4
        /*0008*/ 	.word	index@(triton_red_fused__to_copy_add_embedding_mean_mul_pow_rsqrt_0)
	.align		4
        /*000c*/ 	.word	index@(__assertfail)
	.align		4
        /*0010*/ 	.word	0x00000000
	.align		4
        /*0014*/ 	.word	0xfffffffe
	.align		4
        /*0018*/ 	.word	0x00000000
	.align		4
        /*001c*/ 	.word	0xfffffffd
	.align		4
        /*0020*/ 	.word	0x00000000
	.align		4
        /*0024*/ 	.word	0xfffffffc


//--------------------- .nv.constant4             --------------------------
	.section	.nv.constant4,"a",@progbits
	.align	8
	.align		8
.nv.constant4:
        /*0000*/ 	.dword	__assertfail
	.align		8
        /*0008*/ 	.dword	assertFunc_0
	.align		8
        /*0010*/ 	.dword	assertFile_0
	.align		8
        /*0018*/ 	.dword	assertMessage_0
	.align		8
        /*0020*/ 	.dword	_$_str


//--------------------- .text.triton_red_fused__to_copy_add_embedding_mean_mul_pow_rsqrt_0 --------------------------
	.section	.text.triton_red_fused__to_copy_add_embedding_mean_mul_pow_rsqrt_0,"ax",@progbits
	.sectionflags	@"SHF_BARRIERS=1"
	.align	128
        .global         triton_red_fused__to_copy_add_embedding_mean_mul_pow_rsqrt_0
        .type           triton_red_fused__to_copy_add_embedding_mean_mul_pow_rsqrt_0,@function
        .size           triton_red_fused__to_copy_add_embedding_mean_mul_pow_rsqrt_0,(.L_x_3 - triton_red_fused__to_copy_add_embedding_mean_mul_pow_rsqrt_0)
        .other          triton_red_fused__to_copy_add_embedding_mean_mul_pow_rsqrt_0,@"STO_CUDA_ENTRY STV_DEFAULT"
triton_red_fused__to_copy_add_embedding_mean_mul_pow_rsqrt_0:
.text.triton_red_fused__to_copy_add_embedding_mean_mul_pow_rsqrt_0:
[----:B------:R-:W0:Y:S02]  /*0000*/  LDC R1, c[0x0][0x28] ;  /* 0x00000a00ff017b82 */ /* 0x000e240000000800 */
[----:B------:R-:W1:Y:S01]  /*0010*/  S2R R0, SR_CTAID.X ;  /* 0x0000000000007919 */ /* 0x000e620000002500 */
[----:B------:R-:W2:Y:S01]  /*0020*/  LDC.64 R2, c[0x0][0x218] ;  /* 0x00008600ff027b82 */ /* 0x000ea20000000a00 */
[----:B------:R-:W-:Y:S01]  /*0030*/  ULDC UR8, c[0x0][0x240] ;  /* 0x0000900000087ab9 */ /* 0x000fe20000000800 */
[----:B------:R-:W-:Y:S01]  /*0040*/  CS2R R6, SRZ ;  /* 0x0000000000067805 */ /* 0x000fe2000001ff00 */
[----:B------:R-:W-:Y:S01]  /*0050*/  ULDC.64 UR6, c[0x0][0x208] ;  /* 0x0000820000067ab9 */ /* 0x000fe20000000a00 */
[C---:B-1----:R-:W-:Y:S01]  /*0060*/  ISETP.GE.AND P1, PT, R0.reuse, UR8, PT ;  /* 0x0000000800007c0c */ /* 0x042fe2000bf26270 */
[----:B--2---:R-:W-:-:S12]  /*0070*/  IMAD.WIDE R2, R0, 0x8, R2 ;  /* 0x0000000800027825 */ /* 0x004fd800078e0202 */
[----:B------:R-:W2:Y:S01]  /*0080*/  @!P1 LDG.E.EL.64 R6, desc[UR6][R2.64] ;  /* 0x0000000602069981 */ /* 0x000ea2000c2e1b00 */
[----:B------:R-:W-:-:S06]  /*0090*/  CS2R R4, SRZ ;  /* 0x0000000000047805 */ /* 0x000fcc000001ff00 */
[----:B------:R1:W5:Y:S01]  /*00a0*/  @!P1 LDG.E.EL.64 R4, desc[UR6][R2.64] ;  /* 0x0000000602049981 */ /* 0x000362000c2e1b00 */
[----:B--2---:R-:W-:Y:S02]  /*00b0*/  IADD3 R9, P2, R6, 0x1f500, RZ ;  /* 0x0001f50006097810 */ /* 0x004fe40007f5e0ff */
[----:B------:R-:W-:Y:S02]  /*00c0*/  ISETP.GE.AND P0, PT, R7, RZ, PT ;  /* 0x000000ff0700720c */ /* 0x000fe40003f06270 */
[----:B------:R-:W-:Y:S02]  /*00d0*/  IADD3.X R11, RZ, R7, RZ, P2, !PT ;  /* 0x00000007ff0b7210 */ /* 0x000fe400017fe4ff */
[----:B------:R-:W-:Y:S02]  /*00e0*/  SEL R6, R9, R6, !P0 ;  /* 0x0000000609067207 */ /* 0x000fe40004000000 */
[----:B------:R-:W-:Y:S02]  /*00f0*/  SEL R7, R11, R7, !P0 ;  /* 0x000000070b077207 */ /* 0x000fe40004000000 */
[----:B------:R-:W-:-:S02]  /*0100*/  ISETP.GT.U32.AND P0, PT, R6, 0x1f4ff, PT ;  /* 0x0001f4ff0600780c */ /* 0x000fc40003f04070 */
[----:B------:R-:W-:Y:S02]  /*0110*/  ISETP.LT.AND P2, PT, R0, UR8, PT ;  /* 0x0000000800007c0c */ /* 0x000fe4000bf41270 */
[----:B------:R-:W-:-:S13]  /*0120*/  ISETP.GT.U32.AND.EX P0, PT, R7, RZ, PT, P0 ;  /* 0x000000ff0700720c */ /* 0x000fda0003f04100 */
[----:B-1----:R-:W-:Y:S05]  /*0130*/  @P0 BRA P2, `(.L_x_0) ;  /* 0x00000008002c0947 */ /* 0x002fea0001000000 */
[----:B------:R-:W1:Y:S01]  /*0140*/  S2R R19, SR_TID.X ;  /* 0x0000000000137919 */ /* 0x000e620000002100 */
[----:B------:R-:W2:Y:S01]  /*0150*/  LDC.64 R8, c[0x0][0x220] ;  /* 0x00008800ff087b82 */ /* 0x000ea20000000a00 */
[C---:B-----5:R-:W-:Y:S02]  /*0160*/  SHF.L.U32 R2, R4.reuse, 0xc, RZ ;  /* 0x0000000c04027819 */ /* 0x060fe400000006ff */
[----:B------:R-:W-:-:S05]  /*0170*/  SHF.L.U64.HI R7, R4, 0xc, R5 ;  /* 0x0000000c04077819 */ /* 0x000fca0000010205 */
[----:B------:R-:W-:Y:S01]  /*0180*/  BAR.SYNC.DEFER_BLOCKING 0x0 ;  /* 0x0000000000007b1d */ /* 0x000fe20000010000 */
[----:B------:R-:W-:Y:S02]  /*0190*/  IADD3 R3, P2, R2, 0x1f500000, RZ ;  /* 0x1f50000002037810 */ /* 0x000fe40007f5e0ff */
[----:B------:R-:W-:Y:S02]  /*01a0*/  ISETP.GE.AND P0, PT, R5, RZ, PT ;  /* 0x000000ff0500720c */ /* 0x000fe40003f06270 */
[----:B------:R-:W-:Y:S02]  /*01b0*/  IADD3.X R4, RZ, R7, RZ, P2, !PT ;  /* 0x00000007ff047210 */ /* 0x000fe400017fe4ff */
[----:B------:R-:W-:Y:S02]  /*01c0*/  SEL R3, R3, R2, !P0 ;  /* 0x0000000203037207 */ /* 0x000fe40004000000 */
[----:B------:R-:W-:Y:S02]  /*01d0*/  SEL R4, R4, R7, !P0 ;  /* 0x0000000704047207 */ /* 0x000fe40004000000 */
[----:B--2---:R-:W-:-:S04]  /*01e0*/  LEA R2, P0, R3, R8, 0x1 ;  /* 0x0000000803027211 */ /* 0x004fc800078008ff */
[----:B------:R-:W-:Y:S02]  /*01f0*/  LEA.HI.X R3, R3, R9, R4, 0x1, P0 ;  /* 0x0000000903037211 */ /* 0x000fe400000f0c04 */
[----:B------:R-:W-:Y:S02]  /*0200*/  CS2R R4, SRZ ;  /* 0x0000000000047805 */ /* 0x000fe4000001ff00 */
[----:B-1----:R-:W-:-:S04]  /*0210*/  SHF.L.U32 R10, R19, 0x2, RZ ;  /* 0x00000002130a7819 */ /* 0x002fc800000006ff */
[----:B------:R-:W-:-:S05]  /*0220*/  LOP3.LUT R7, R10, 0x7fc, RZ, 0xc0, !PT ;  /* 0x000007fc0a077812 */ /* 0x000fca00078ec0ff */
[----:B------:R-:W-:Y:S02]  /*0230*/  IMAD.WIDE.U32 R12, R7, 0x2, R2 ;  /* 0x00000002070c7825 */ /* 0x000fe400078e0002 */
[----:B------:R-:W1:Y:S03]  /*0240*/  LDC.64 R2, c[0x0][0x230] ;  /* 0x00008c00ff027b82 */ /* 0x000e660000000a00 */
[----:B------:R-:W2:Y:S01]  /*0250*/  @!P1 LDG.E.EF.64 R4, desc[UR6][R12.64] ;  /* 0x000000060c049981 */ /* 0x000ea2000c0e1b00 */
[----:B------:R-:W-:Y:S02]  /*0260*/  LEA R6, R0, R7, 0xc ;  /* 0x0000000700067211 */ /* 0x000fe400078e60ff */
[----:B------:R-:W-:-:S03]  /*0270*/  CS2R R8, SRZ ;  /* 0x0000000000087805 */ /* 0x000fc6000001ff00 */
[----:B-1----:R-:W-:-:S05]  /*0280*/  IMAD.WIDE R2, R6, 0x2, R2 ;  /* 0x0000000206027825 */ /* 0x002fca00078e0202 */
[----:B--2---:R1:W-:Y:S01]  /*0290*/  @!P1 STG.E.64 desc[UR6][R2.64], R4 ;  /* 0x0000000402009986 */ /* 0x0043e2000c101b06 */
[----:B------:R-:W-:Y:S06]  /*02a0*/  BAR.SYNC.DEFER_BLOCKING 0x0 ;  /* 0x0000000000007b1d */ /* 0x000fec0000010000 */
[----:B------:R-:W2:Y:S01]  /*02b0*/  @!P1 LDG.E.EF.64 R8, desc[UR6][R12.64+0x1000] ;  /* 0x001000060c089981 */ /* 0x000ea2000c0e1b00 */
[----:B------:R-:W-:Y:S01]  /*02c0*/  HADD2.F32 R14, -RZ, R4.H0_H0 ;  /* 0x20000004ff0e7230 */ /* 0x000fe20000004100 */
[----:B------:R-:W3:Y:S01]  /*02d0*/  S2UR UR5, SR_CgaCtaId ;  /* 0x00000000000579c3 */ /* 0x000ee20000008800 */
[----:B------:R-:W-:Y:S01]  /*02e0*/  HADD2.F32 R15, -RZ, R4.H1_H1 ;  /* 0x30000004ff0f7230 */ /* 0x000fe20000004100 */
[C---:B------:R-:W-:Y:S01]  /*02f0*/  LOP3.LUT P0, RZ, R19.reuse, 0x1f, RZ, 0xc0, !PT ;  /* 0x0000001f13ff7812 */ /* 0x040fe2000780c0ff */
[----:B------:R-:W-:Y:S01]  /*0300*/  HADD2.F32 R18, -RZ, R5.H0_H0 ;  /* 0x20000005ff127230 */ /* 0x000fe20000004100 */
[----:B------:R-:W-:Y:S01]  /*0310*/  UMOV UR4, 0x400 ;  /* 0x0000040000047882 */ /* 0x000fe20000000000 */
[----:B-1----:R-:W-:Y:S01]  /*0320*/  HADD2.F32 R5, -RZ, R5.H1_H1 ;  /* 0x30000005ff057230 */ /* 0x002fe20000004100 */
[----:B------:R-:W-:Y:S01]  /*0330*/  ISETP.GE.AND P2, PT, R19, 0x10, PT ;  /* 0x000000101300780c */ /* 0x000fe20003f46270 */
[----:B---3--:R-:W-:Y:S01]  /*0340*/  UPRMT UR4, UR5, 0x654, UR4 ;  /* 0x0000065405047896 */ /* 0x008fe20008000004 */
[----:B--2---:R-:W-:Y:S01]  /*0350*/  HADD2.F32 R16, -RZ, R8.H1_H1 ;  /* 0x30000008ff107230 */ /* 0x004fe20000004100 */
[----:B------:R1:W-:Y:S01]  /*0360*/  @!P1 STG.E.64 desc[UR6][R2.64+0x1000], R8 ;  /* 0x0010000802009986 */ /* 0x0003e2000c101b06 */
[----:B------:R-:W-:-:S02]  /*0370*/  HADD2.F32 R17, -RZ, R8.H0_H0 ;  /* 0x20000008ff117230 */ /* 0x000fc40000004100 */
[----:B------:R-:W-:Y:S02]  /*0380*/  HADD2.F32 R20, -RZ, R9.H0_H0 ;  /* 0x20000009ff147230 */ /* 0x000fe40000004100 */
[----:B------:R-:W-:Y:S01]  /*0390*/  FMUL R16, R16, R16 ;  /* 0x0000001010107220 */ /* 0x000fe20000400000 */
[----:B------:R-:W-:Y:S02]  /*03a0*/  HADD2.F32 R4, -RZ, R9.H1_H1 ;  /* 0x30000009ff047230 */ /* 0x000fe40000004100 */
[----:B------:R-:W-:Y:S01]  /*03b0*/  FMUL R17, R17, R17 ;  /* 0x0000001111117220 */ /* 0x000fe20000400000 */
[----:B------:R-:W-:Y:S01]  /*03c0*/  FMUL R21, R20, R20 ;  /* 0x0000001414157220 */ /* 0x000fe20000400000 */
[----:B------:R-:W-:Y:S02]  /*03d0*/  FFMA R12, R15, R15, R16 ;  /* 0x0000000f0f0c7223 */ /* 0x000fe40000000010 */
[----:B------:R-:W-:Y:S01]  /*03e0*/  FFMA R17, R14, R14, R17 ;  /* 0x0000000e0e117223 */ /* 0x000fe20000000011 */
[----:B------:R-:W-:Y:S01]  /*03f0*/  FMUL R4, R4, R4 ;  /* 0x0000000404047220 */ /* 0x000fe20000400000 */
[----:B------:R-:W-:-:S02]  /*0400*/  FFMA R21, R18, R18, R21 ;  /* 0x0000001212157223 */ /* 0x000fc40000000015 */
[----:B------:R-:W-:Y:S01]  /*0410*/  FADD R12, R12, R17 ;  /* 0x000000110c0c7221 */ /* 0x000fe20000000000 */
[----:B------:R-:W-:Y:S01]  /*0420*/  FFMA R5, R5, R5, R4 ;  /* 0x0000000505057223 */ /* 0x000fe20000000004 */
[----:B-1----:R-:W-:Y:S02]  /*0430*/  HFMA2.MMA R9, -RZ, RZ, 0.6875, 0 ;  /* 0x39800000ff097435 */ /* 0x002fe400000001ff */
[----:B------:R-:W-:-:S04]  /*0440*/  FADD R12, R21, R12 ;  /* 0x0000000c150c7221 */ /* 0x000fc80000000000 */
[----:B------:R-:W-:-:S05]  /*0450*/  FADD R12, R5, R12 ;  /* 0x0000000c050c7221 */ /* 0x000fca0000000000 */
[----:B------:R-:W-:-:S05]  /*0460*/  FSEL R12, R12, RZ, !P1 ;  /* 0x000000ff0c0c7208 */ /* 0x000fca0004800000 */
[----:B------:R-:W1:Y:S02]  /*0470*/  SHFL.BFLY PT, R5, R12, 0x10, 0x1f ;  /* 0x0e001f000c057f89 */ /* 0x000e6400000e0000 */
[----:B-1----:R-:W-:-:S05]  /*0480*/  FADD R5, R12, R5 ;  /* 0x000000050c057221 */ /* 0x002fca0000000000 */
[----:B------:R-:W1:Y:S02]  /*0490*/  SHFL.BFLY PT, R4, R5, 0x8, 0x1f ;  /* 0x0d001f0005047f89 */ /* 0x000e6400000e0000 */
[----:B-1----:R-:W-:Y:S01]  /*04a0*/  FADD R4, R5, R4 ;  /* 0x0000000405047221 */ /* 0x002fe20000000000 */
[----:B------:R-:W-:-:S04]  /*04b0*/  SHF.R.U32.HI R5, RZ, 0x3, R19 ;  /* 0x00000003ff057819 */ /* 0x000fc80000011613 */
[----:B------:R-:W1:Y:S01]  /*04c0*/  SHFL.BFLY PT, R13, R4, 0x4, 0x1f ;  /* 0x0c801f00040d7f89 */ /* 0x000e6200000e0000 */
[----:B------:R-:W-:Y:S01]  /*04d0*/  LOP3.LUT R5, R5, 0x3c, RZ, 0xc0, !PT ;  /* 0x0000003c05057812 */ /* 0x000fe200078ec0ff */
[----:B-1----:R-:W-:-:S05]  /*04e0*/  FADD R13, R4, R13 ;  /* 0x0000000d040d7221 */ /* 0x002fca0000000000 */
[----:B------:R-:W1:Y:S02]  /*04f0*/  SHFL.BFLY PT, R14, R13, 0x2, 0x1f ;  /* 0x0c401f000d0e7f89 */ /* 0x000e6400000e0000 */
[----:B-1----:R-:W-:-:S05]  /*0500*/  FADD R14, R13, R14 ;  /* 0x0000000e0d0e7221 */ /* 0x002fca0000000000 */
[----:B------:R-:W1:Y:S02]  /*0510*/  SHFL.BFLY PT, R15, R14, 0x1, 0x1f ;  /* 0x0c201f000e0f7f89 */ /* 0x000e6400000e0000 */
[----:B-1----:R-:W-:-:S05]  /*0520*/  FADD R16, R14, R15 ;  /* 0x0000000f0e107221 */ /* 0x002fca0000000000 */
[----:B------:R1:W-:Y:S01]  /*0530*/  @!P0 STS [R5+UR4], R16 ;  /* 0x0000001005008988 */ /* 0x0003e20008000804 */
[----:B------:R-:W-:Y:S01]  /*0540*/  BAR.SYNC.DEFER_BLOCKING 0x0 ;  /* 0x0000000000007b1d */ /* 0x000fe20000010000 */
[----:B------:R-:W-:-:S04]  /*0550*/  LOP3.LUT P0, RZ, R19, 0xf, RZ, 0xc0, !PT ;  /* 0x0000000f13ff7812 */ /* 0x000fc8000780c0ff */
[----:B------:R-:W-:-:S03]  /*0560*/  ISETP.LT.AND P0, PT, R19, 0x10, !P0 ;  /* 0x000000101300780c */ /* 0x000fc60004701270 */
[----:B-1----:R-:W1:Y:S01]  /*0570*/  LDC.64 R16, c[0x0][0x210] ;  /* 0x00008400ff107b82 */ /* 0x002e620000000a00 */
[----:B------:R-:W2:Y:S04]  /*0580*/  @!P2 LDS R11, [R10+UR4] ;  /* 0x000000040a0ba984 */ /* 0x000ea80008000800 */
[----:B--2---:R-:W2:Y:S02]  /*0590*/  SHFL.BFLY PT, R4, R11, 0x8, 0x1f ;  /* 0x0d001f000b047f89 */ /* 0x004ea400000e0000 */
[----:B--2---:R-:W-:-:S05]  /*05a0*/  FADD R4, R11, R4 ;  /* 0x000000040b047221 */ /* 0x004fca0000000000 */
[----:B------:R-:W2:Y:S02]  /*05b0*/  SHFL.BFLY PT, R13, R4, 0x4, 0x1f ;  /* 0x0c801f00040d7f89 */ /* 0x000ea400000e0000 */
[----:B--2---:R-:W-:Y:S02]  /*05c0*/  FADD R13, R4, R13 ;  /* 0x0000000d040d7221 */ /* 0x004fe40000000000 */
[----:B------:R-:W2:Y:S03]  /*05d0*/  LDC.64 R4, c[0x0][0x228] ;  /* 0x00008a00ff047b82 */ /* 0x000ea60000000a00 */
[----:B------:R-:W3:Y:S01]  /*05e0*/  SHFL.BFLY PT, R12, R13, 0x2, 0x1f ;  /* 0x0c401f000d0c7f89 */ /* 0x000ee200000e0000 */
[----:B--2---:R-:W-:-:S04]  /*05f0*/  IMAD.WIDE.U32 R4, R7, 0x2, R4 ;  /* 0x0000000207047825 */ /* 0x004fc800078e0004 */
[----:B---3--:R-:W-:-:S05]  /*0600*/  FADD R12, R13, R12 ;  /* 0x0000000c0d0c7221 */ /* 0x008fca0000000000 */
[----:B------:R-:W2:Y:S02]  /*0610*/  SHFL.BFLY PT, R15, R12, 0x1, 0x1f ;  /* 0x0c201f000c0f7f89 */ /* 0x000ea400000e0000 */
[----:B--2---:R-:W-:Y:S01]  /*0620*/  FADD R15, R12, R15 ;  /* 0x0000000f0c0f7221 */ /* 0x004fe20000000000 */
[----:B-1----:R-:W-:-:S04]  /*0630*/  LEA R12, P2, R0, R16, 0x2 ;  /* 0x00000010000c7211 */ /* 0x002fc800078410ff */
[----:B------:R-:W-:Y:S01]  /*0640*/  @P0 STS [R10+UR4], R15 ;  /* 0x0000000f0a000988 */ /* 0x000fe20008000804 */
[----:B------:R-:W-:Y:S01]  /*0650*/  BAR.SYNC.DEFER_BLOCKING 0x0 ;  /* 0x0000000000007b1d */ /* 0x000fe20000010000 */
[----:B------:R-:W-:-:S04]  /*0660*/  LOP3.LUT P0, RZ, R19, 0x1ff, RZ, 0xc0, !PT ;  /* 0x000001ff13ff7812 */ /* 0x000fc8000780c0ff */
[----:B------:R-:W-:Y:S01]  /*0670*/  ISETP.LT.AND P0, PT, R0, UR8, !P0 ;  /* 0x0000000800007c0c */ /* 0x000fe2000c701270 */
[----:B------:R-:W1:Y:S02]  /*0680*/  LDS R8, [UR4] ;  /* 0x00000004ff087984 */ /* 0x000e640008000800 */
[----:B-1----:R-:W-:Y:S01]  /*0690*/  FFMA R8, R8, R9, 9.9999997473787516356e-06 ;  /* 0x3727c5ac08087423 */ /* 0x002fe20000000009 */
[----:B------:R-:W-:-:S03]  /*06a0*/  SHF.R.S32.HI R9, RZ, 0x1f, R0 ;  /* 0x0000001fff097819 */ /* 0x000fc60000011400 */
[----:B------:R1:W2:Y:S01]  /*06b0*/  MUFU.RSQ R11, R8 ;  /* 0x00000008000b7308 */ /* 0x0002a20000001400 */
[----:B------:R-:W-:Y:S01]  /*06c0*/  LEA.HI.X R13, R0, R17, R9, 0x2, P2 ;  /* 0x00000011000d7211 */ /* 0x000fe200010f1409 */
[----:B------:R-:W-:Y:S01]  /*06d0*/  BAR.SYNC.DEFER_BLOCKING 0x0 ;  /* 0x0000000000007b1d */ /* 0x000fe20000010000 */
[----:B------:R-:W-:-:S07]  /*06e0*/  CS2R R16, SRZ ;  /* 0x0000000000107805 */ /* 0x000fce000001ff00 */
[----:B-1----:R-:W1:Y:S01]  /*06f0*/  LDC.64 R8, c[0x0][0x238] ;  /* 0x00008e00ff087b82 */ /* 0x002e620000000a00 */
[----:B--2---:R2:W-:Y:S04]  /*0700*/  @P0 STG.E desc[UR6][R12.64], R11 ;  /* 0x0000000b0c000986 */ /* 0x0045e8000c101906 */
[----:B------:R-:W3:Y:S04]  /*0710*/  @!P1 LDG.E.EF.64 R16, desc[UR6][R2.64] ;  /* 0x0000000602109981 */ /* 0x000ee8000c0e1b00 */
[----:B------:R-:W4:Y:S01]  /*0720*/  LDG.E.EL.64 R14, desc[UR6][R4.64] ;  /* 0x00000006040e7981 */ /* 0x000f22000c2e1b00 */
[----:B-1----:R-:W-:-:S04]  /*0730*/  IMAD.WIDE R8, R6, 0x2, R8 ;  /* 0x0000000206087825 */ /* 0x002fc800078e0208 */
[----:B---3--:R-:W-:Y:S02]  /*0740*/  HADD2.F32 R10, -RZ, R16.H0_H0 ;  /* 0x20000010ff0a7230 */ /* 0x008fe40000004100 */
[----:B------:R-:W-:Y:S02]  /*0750*/  HADD2.F32 R16, -RZ, R16.H1_H1 ;  /* 0x30000010ff107230 */ /* 0x000fe40000004100 */
[----:B------:R-:W-:Y:S02]  /*0760*/  HADD2.F32 R18, -RZ, R17.H0_H0 ;  /* 0x20000011ff127230 */ /* 0x000fe40000004100 */
[C---:B--2---:R-:W-:Y:S01]  /*0770*/  FMUL R13, R11.reuse, R10 ;  /* 0x0000000a0b0d7220 */ /* 0x044fe20000400000 */
[----:B------:R-:W-:Y:S02]  /*0780*/  HADD2.F32 R20, -RZ, R17.H1_H1 ;  /* 0x30000011ff147230 */ /* 0x000fe40000004100 */
[----:B------:R-:W-:Y:S01]  /*0790*/  FMUL R7, R11, R16 ;  /* 0x000000100b077220 */ /* 0x000fe20000400000 */
[----:B----4-:R-:W-:-:S02]  /*07a0*/  HADD2.F32 R0, -RZ, R14.H1_H1 ;  /* 0x3000000eff007230 */ /* 0x010fc40000004100 */
[C---:B------:R-:W-:Y:S01]  /*07b0*/  FMUL R18, R11.reuse, R18 ;  /* 0x000000120b127220 */ /* 0x040fe20000400000 */
[----:B------:R-:W-:Y:S02]  /*07c0*/  HADD2.F32 R12, -RZ, R15.H1_H1 ;  /* 0x3000000fff0c7230 */ /* 0x000fe40000004100 */
[----:B------:R-:W-:Y:S01]  /*07d0*/  FMUL R17, R11, R20 ;  /* 0x000000140b117220 */ /* 0x000fe20000400000 */
[----:B------:R-:W-:Y:S02]  /*07e0*/  HADD2.F32 R14, -RZ, R14.H0_H0 ;  /* 0x2000000eff0e7230 */ /* 0x000fe40000004100 */
[----:B------:R-:W-:Y:S01]  /*07f0*/  FMUL R0, R0, R7 ;  /* 0x0000000700007220 */ /* 0x000fe20000400000 */
[----:B------:R-:W-:Y:S02]  /*0800*/  HADD2.F32 R15, -RZ, R15.H0_H0 ;  /* 0x2000000fff0f7230 */ /* 0x000fe40000004100 */
[----:B------:R-:W-:Y:S01]  /*0810*/  FMUL R12, R12, R17 ;  /* 0x000000110c0c7220 */ /* 0x000fe20000400000 */
[----:B------:R-:W-:Y:S01]  /*0820*/  CS2R R6, SRZ ;  /* 0x0000000000067805 */ /* 0x000fe2000001ff00 */
[----:B------:R-:W-:Y:S01]  /*0830*/  FMUL R13, R14, R13 ;  /* 0x0000000d0e0d7220 */ /* 0x000fe20000400000 */
[----:B------:R-:W-:-:S04]  /*0840*/  FMUL R15, R15, R18 ;  /* 0x000000120f0f7220 */ /* 0x000fc80000400000 */
[----:B------:R-:W-:Y:S02]  /*0850*/  F2FP.F16.F32.PACK_AB R20, R0, R13 ;  /* 0x0000000d0014723e */ /* 0x000fe400000000ff */
[----:B------:R-:W-:-:S05]  /*0860*/  F2FP.F16.F32.PACK_AB R21, R12, R15 ;  /* 0x0000000f0c15723e */ /* 0x000fca00000000ff */
[----:B------:R1:W-:Y:S04]  /*0870*/  @!P1 STG.E.64 desc[UR6][R8.64], R20 ;  /* 0x0000001408009986 */ /* 0x0003e8000c101b06 */
[----:B------:R-:W2:Y:S04]  /*0880*/  @!P1 LDG.E.EF.64 R6, desc[UR6][R2.64+0x1000] ;  /* 0x0010000602069981 */ /* 0x000ea8000c0e1b00 */
[----:B------:R-:W3:Y:S01]  /*0890*/  LDG.E.EL.64 R4, desc[UR6][R4.64+0x1000] ;  /* 0x0010000604047981 */ /* 0x000ee2000c2e1b00 */
[----:B--2---:R-:W-:Y:S02]  /*08a0*/  HADD2.F32 R10, -RZ, R6.H0_H0 ;  /* 0x20000006ff0a7230 */ /* 0x004fe40000004100 */
[----:B------:R-:W-:-:S02]  /*08b0*/  HADD2.F32 R12, -RZ, R6.H1_H1 ;  /* 0x30000006ff0c7230 */ /* 0x000fc40000004100 */
[----:B------:R-:W-:Y:S02]  /*08c0*/  HADD2.F32 R16, -RZ, R7.H0_H0 ;  /* 0x20000007ff107230 */ /* 0x000fe40000004100 */
[----:B------:R-:W-:Y:S02]  /*08d0*/  HADD2.F32 R18, -RZ, R7.H1_H1 ;  /* 0x30000007ff127230 */ /* 0x000fe40000004100 */
[C---:B------:R-:W-:Y:S01]  /*08e0*/  FMUL R7, R11.reuse, R10 ;  /* 0x0000000a0b077220 */ /* 0x040fe20000400000 */
[----:B---3--:R-:W-:Y:S02]  /*08f0*/  HADD2.F32 R0, -RZ, R4.H1_H1 ;  /* 0x30000004ff007230 */ /* 0x008fe40000004100 */
[C---:B------:R-:W-:Y:S01]  /*0900*/  FMUL R3, R11.reuse, R12 ;  /* 0x0000000c0b037220 */ /* 0x040fe20000400000 */
[----:B------:R-:W-:Y:S02]  /*0910*/  HADD2.F32 R6, -RZ, R4.H0_H0 ;  /* 0x20000004ff067230 */ /* 0x000fe40000004100 */
[----:B------:R-:W-:Y:S01]  /*0920*/  FMUL R18, R11, R18 ;  /* 0x000000120b127220 */ /* 0x000fe20000400000 */
[----:B------:R-:W-:-:S02]  /*0930*/  HADD2.F32 R13, -RZ, R5.H1_H1 ;  /* 0x30000005ff0d7230 */ /* 0x000fc40000004100 */
[----:B------:R-:W-:Y:S01]  /*0940*/  FMUL R3, R0, R3 ;  /* 0x0000000300037220 */ /* 0x000fe20000400000 */
[----:B------:R-:W-:Y:S02]  /*0950*/  HADD2.F32 R14, -RZ, R5.H0_H0 ;  /* 0x20000005ff0e7230 */ /* 0x000fe40000004100 */
[----:B------:R-:W-:Y:S01]  /*0960*/  FMUL R5, R11, R16 ;  /* 0x000000100b057220 */ /* 0x000fe20000400000 */
[----:B------:R-:W-:Y:S01]  /*0970*/  FMUL R6, R6, R7 ;  /* 0x0000000706067220 */ /* 0x000fe20000400000 */
[----:B------:R-:W-:Y:S02]  /*0980*/  FMUL R18, R13, R18 ;  /* 0x000000120d127220 */ /* 0x000fe40000400000 */
[----:B------:R-:W-:Y:S02]  /*0990*/  FMUL R5, R14, R5 ;  /* 0x000000050e057220 */ /* 0x000fe40000400000 */
[----:B------:R-:W-:-:S03]  /*09a0*/  F2FP.F16.F32.PACK_AB R4, R3, R6 ;  /* 0x000000060304723e */ /* 0x000fc600000000ff */
[----:B------:R-:W-:Y:S01]  /*09b0*/  F2FP.F16.F32.PACK_AB R5, R18, R5 ;  /* 0x000000051205723e */ /* 0x000fe200000000ff */
[----:B-1----:R-:W-:Y:S06]  /*09c0*/  @P1 EXIT ;  /* 0x000000000000194d */ /* 0x002fec0003800000 */
[----:B------:R-:W-:Y:S01]  /*09d0*/  STG.E.64 desc[UR6][R8.64+0x1000], R4 ;  /* 0x0010000408007986 */ /* 0x000fe2000c101b06 */
[----:B------:R-:W-:Y:S05]  /*09e0*/  EXIT ;  /* 0x000000000000794d */ /* 0x000fea0003800000 */
.L_x_0:
[----:B------:R-:W-:Y:S01]  /*09f0*/  MOV R0, 0x0 ;  /* 0x0000000000007802 */ /* 0x000fe20000000f00 */
[----:B------:R-:W-:Y:S01]  /*0a00*/  ULDC.64 UR4, c[0x4][0x18] ;  /* 0x0100060000047ab9 */ /* 0x000fe20000000a00 */
[----:B------:R-:W-:Y:S01]  /*0a10*/  ULDC.64 UR6, c[0x4][0x8] ;  /* 0x0100020000067ab9 */ /* 0x000fe20000000a00 */
[----:B-----5:R-:W-:Y:S01]  /*0a20*/  MOV R4, UR4 ;  /* 0x0000000400047c02 */ /* 0x020fe20008000f00 */
[----:B------:R1:W2:Y:S01]  /*0a30*/  LDC.64 R2, c[0x4][R0] ;  /* 0x0100000000027b82 */ /* 0x0002a20000000a00 */
[----:B------:R-:W-:Y:S01]  /*0a40*/  MOV R5, UR5 ;  /* 0x0000000500057c02 */ /* 0x000fe20008000f00 */
[----:B------:R-:W-:Y:S01]  /*0a50*/  ULDC.64 UR4, c[0x4][0x10] ;  /* 0x0100040000047ab9 */ /* 0x000fe20000000a00 */
[----:B------:R-:W-:Y:S01]  /*0a60*/  HFMA2.MMA R8, -RZ, RZ, 0, 2.384185791015625e-06 ;  /* 0x00000028ff087435 */ /* 0x000fe200000001ff */
[----:B------:R-:W-:Y:S01]  /*0a70*/  MOV R6, UR4 ;  /* 0x0000000400067c02 */ /* 0x000fe20008000f00 */
[----:B------:R-:W-:Y:S01]  /*0a80*/  HFMA2.MMA R13, -RZ, RZ, 0, 0 ;  /* 0x00000000ff0d7435 */ /* 0x000fe200000001ff */
[----:B------:R-:W-:-:S02]  /*0a90*/  MOV R7, UR5 ;  /* 0x0000000500077c02 */ /* 0x000fc40008000f00 */
[----:B------:R-:W-:Y:S02]  /*0aa0*/  MOV R10, UR6 ;  /* 0x00000006000a7c02 */ /* 0x000fe40008000f00 */
[----:B------:R-:W-:Y:S02]  /*0ab0*/  MOV R11, UR7 ;  /* 0x00000007000b7c02 */ /* 0x000fe40008000f00 */
[----:B-1----:R-:W-:-:S07]  /*0ac0*/  MOV R12, 0x1 ;  /* 0x00000001000c7802 */ /* 0x002fce0000000f00 */
[----:B------:R-:W-:-:S07]  /*0ad0*/  LEPC R20, `(.L_x_1) ;  /* 0x000000001014794e */ /* 0x000fce0000000000 */
[----:B0-2---:R-:W-:Y:S05]  /*0ae0*/  CALL.ABS.NOINC R2 ;  /* 0x0000000002007343 */ /* 0x005fea0003c00000 */
.L_x_1:
[----:B------:R-:W-:Y:S05]  /*0af0*/  BRA `(.L_x_1) ;  /* 0xfffffffc00fc7947 */ /* 0x000fea000383ffff */
.L_x_2:
[----:B------:R-:W-:-:S00]  /*0b00*/  BRA `(.L_x_2) ;  /* 0xfffffffc00fc7947 */ /* 0x000fc0000383ffff */
[----:B------:R-:W-:-:S00]  /*0b10*/  NOP ;  /* 0x0000000000007918 */ /* 0x000fc00000000000 */
        /* <DEDUP_REMOVED lines=14> */
.L_x_3:


//--------------------- .nv.global.init           --------------------------
	.section	.nv.global.init,"aw",@progbits
.nv.global.init:
	.type		assertFunc_0,@object
	.size		assertFunc_0,(_$_str - assertFunc_0)
assertFunc_0:
        /*0000*/ 	.byte	0x75, 0x6e, 0x6b, 0x6e, 0x6f, 0x77, 0x6e, 0x00
	.type		_$_str,@object
	.size		_$_str,(assertMessage_0 - _$_str)
_$_str:
        /*0008*/ 	.byte	0x5f, 0x5f, 0x43, 0x55, 0x44, 0x41, 0x5f, 0x46, 0x54, 0x5a, 0x00
	.type		assertMessage_0,@object
	.size		assertMessage_0,(assertFile_0 - assertMessage_0)
assertMessage_0:
        /*0013*/ 	.byte	0x69, 0x6e, 0x64, 0x65, 0x78, 0x20, 0x6f, 0x75, 0x74, 0x20, 0x6f, 0x66, 0x20, 0x62, 0x6f, 0x75
        /*0023*/ 	.byte	0x6e, 0x64, 0x73, 0x3a, 0x20, 0x30, 0x20, 0x3c, 0x3d, 0x20, 0x74, 0x6d, 0x70, 0x34, 0x20, 0x3c
        /*0033*/ 	.byte	0x20, 0x31, 0x32, 0x38, 0x32, 0x35, 0x36, 0x00
	.type		assertFile_0,@object
	.size		assertFile_0,(.L_1 - assertFile_0)
assertFile_0:
        /*003b*/ 	.byte	0x2e, 0x2f, 0x6c, 0x6f, 0x63, 0x61, 0x6c, 0x5f, 0x63, 0x61, 0x63, 0x68, 0x65, 0x2f, 0x79, 0x69
        /*004b*/ 	.byte	0x2f, 0x63, 0x79, 0x69, 0x68, 0x6d, 0x65, 0x37, 0x74, 0x33, 0x35, 0x34, 0x78, 0x64, 0x65, 0x6b
        /*005b*/ 	.byte	0x6b, 0x75, 0x35, 0x72, 0x6b, 0x73, 0x37, 0x77, 0x61, 0x6f, 0x74, 0x71, 0x64, 0x6e, 0x7a, 0x33
        /*006b*/ 	.byte	0x6d, 0x70, 0x6f, 0x34, 0x37, 0x71, 0x33, 0x75, 0x68, 0x71, 0x6a, 0x74, 0x72, 0x35, 0x69, 0x78
        /*007b*/ 	.byte	0x72, 0x67, 0x6f, 0x6c, 0x62, 0x2e, 0x70, 0x79, 0x00
.L_1:


//--------------------- .nv.shared.triton_red_fused__to_copy_add_embedding_mean_mul_pow_rsqrt_0 --------------------------
	.section	.nv.shared.triton_red_fused__to_copy_add_embedding_mean_mul_pow_rsqrt_0,"aw",@nobits
	.sectionflags	@""
	.align	16
	.zero		1024


//--------------------- .nv.constant0.triton_red_fused__to_copy_add_embedding_mean_mul_pow_rsqrt_0 --------------------------
	.section	.nv.constant0.triton_red_fused__to_copy_add_embedding_mean_mul_pow_rsqrt_0,"a",@progbits
	.sectionflags	@""
	.align	4
.nv.constant0.triton_red_fused__to_copy_add_embedding_mean_mul_pow_rsqrt_0:
	.zero		592


//--------------------- SYMBOLS --------------------------

	.type		__assertfail,@function
